//
// Generated by NVIDIA NVVM Compiler
//
// Compiler Build ID: CL-36424714
// Cuda compilation tools, release 13.0, V13.0.88
// Based on NVVM 20.0.0
//

.version 9.0
.target sm_100
.address_size 64

	// .globl	_Z9gemm_halfPK6__halfS1_PS_iiiff
// _ZZ9gemm_halfPK6__halfS1_PS_iiiffE4sh_a has been demoted
// _ZZ9gemm_halfPK6__halfS1_PS_iiiffE4sh_b has been demoted

.visible .entry _Z9gemm_halfPK6__halfS1_PS_iiiff(
	.param .u64 .ptr .align 1 _Z9gemm_halfPK6__halfS1_PS_iiiff_param_0,
	.param .u64 .ptr .align 1 _Z9gemm_halfPK6__halfS1_PS_iiiff_param_1,
	.param .u64 .ptr .align 1 _Z9gemm_halfPK6__halfS1_PS_iiiff_param_2,
	.param .u32 _Z9gemm_halfPK6__halfS1_PS_iiiff_param_3,
	.param .u32 _Z9gemm_halfPK6__halfS1_PS_iiiff_param_4,
	.param .u32 _Z9gemm_halfPK6__halfS1_PS_iiiff_param_5,
	.param .f32 _Z9gemm_halfPK6__halfS1_PS_iiiff_param_6,
	.param .f32 _Z9gemm_halfPK6__halfS1_PS_iiiff_param_7
)
{
	.reg .pred 	%p<12>;
	.reg .b16 	%rs<77>;
	.reg .b32 	%r<45>;
	.reg .b32 	%f<108>;
	.reg .b64 	%rd<13>;
	// demoted variable
	.shared .align 2 .b8 _ZZ9gemm_halfPK6__halfS1_PS_iiiffE4sh_a[2048];
	// demoted variable
	.shared .align 2 .b8 _ZZ9gemm_halfPK6__halfS1_PS_iiiffE4sh_b[2048];
	ld.param.u64 	%rd4, [_Z9gemm_halfPK6__halfS1_PS_iiiff_param_0];
	ld.param.u64 	%rd5, [_Z9gemm_halfPK6__halfS1_PS_iiiff_param_1];
	ld.param.u64 	%rd6, [_Z9gemm_halfPK6__halfS1_PS_iiiff_param_2];
	ld.param.u32 	%r24, [_Z9gemm_halfPK6__halfS1_PS_iiiff_param_3];
	ld.param.u32 	%r25, [_Z9gemm_halfPK6__halfS1_PS_iiiff_param_4];
	ld.param.u32 	%r26, [_Z9gemm_halfPK6__halfS1_PS_iiiff_param_5];
	ld.param.f32 	%f4, [_Z9gemm_halfPK6__halfS1_PS_iiiff_param_6];
	ld.param.f32 	%f5, [_Z9gemm_halfPK6__halfS1_PS_iiiff_param_7];
	mov.u32 	%r27, %ctaid.x;
	mov.u32 	%r28, %ctaid.y;
	mov.u32 	%r40, %tid.x;
	mov.u32 	%r42, %tid.y;
	shl.b32 	%r29, %r28, 5;
	add.s32 	%r3, %r29, %r42;
	shl.b32 	%r4, %r27, 5;
	add.s32 	%r5, %r4, %r40;
	setp.lt.s32 	%p1, %r26, 1;
	mov.f32 	%f107, 0f00000000;
	@%p1 bra 	$L__BB0_9;
	add.s32 	%r30, %r26, 31;
	shr.u32 	%r31, %r30, 5;
	shl.b32 	%r32, %r42, 6;
	mov.u32 	%r33, _ZZ9gemm_halfPK6__halfS1_PS_iiiffE4sh_a;
	add.s32 	%r6, %r33, %r32;
	shl.b32 	%r34, %r40, 1;
	add.s32 	%r7, %r6, %r34;
	mov.u32 	%r35, _ZZ9gemm_halfPK6__halfS1_PS_iiiffE4sh_b;
	add.s32 	%r9, %r35, %r34;
	add.s32 	%r8, %r9, %r32;
	neg.s32 	%r44, %r31;
	mad.lo.s32 	%r36, %r42, %r25, %r40;
	add.s32 	%r43, %r36, %r4;
	shl.b32 	%r12, %r25, 5;
	mad.lo.s32 	%r41, %r26, %r3, %r40;
	cvta.to.global.u64 	%rd1, %rd4;
	cvta.to.global.u64 	%rd2, %rd5;
	mov.f32 	%f107, 0f00000000;
$L__BB0_2:
	setp.ge.s32 	%p2, %r3, %r24;
	mul.wide.s32 	%rd7, %r41, 2;
	add.s64 	%rd3, %rd1, %rd7;
	setp.ge.s32 	%p3, %r40, %r26;
	or.pred  	%p4, %p2, %p3;
	@%p4 bra 	$L__BB0_4;
	ld.global.u16 	%rs75, [%rd3];
	bra.uni 	$L__BB0_5;
$L__BB0_4:
	mov.b32 	%r37, 0;
	// begin inline asm
	cvt.rn.f16.s32 %rs75, %r37;
	// end inline asm
$L__BB0_5:
	setp.ge.s32 	%p5, %r5, %r25;
	st.shared.u16 	[%r7], %rs75;
	setp.ge.s32 	%p6, %r42, %r26;
	or.pred  	%p7, %p5, %p6;
	@%p7 bra 	$L__BB0_7;
	mul.wide.s32 	%rd8, %r43, 2;
	add.s64 	%rd9, %rd2, %rd8;
	ld.global.u16 	%rs76, [%rd9];
	bra.uni 	$L__BB0_8;
$L__BB0_7:
	mov.b32 	%r38, 0;
	// begin inline asm
	cvt.rn.f16.s32 %rs76, %r38;
	// end inline asm
$L__BB0_8:
	st.shared.u16 	[%r8], %rs76;
	bar.sync 	0;
	ld.shared.u16 	%rs9, [%r6];
	// begin inline asm
	{  cvt.f32.f16 %f8, %rs9;}

	// end inline asm
	ld.shared.u16 	%rs10, [%r9];
	// begin inline asm
	{  cvt.f32.f16 %f9, %rs10;}

	// end inline asm
	fma.rn.f32 	%f72, %f8, %f9, %f107;
	ld.shared.u16 	%rs11, [%r6+2];
	// begin inline asm
	{  cvt.f32.f16 %f10, %rs11;}

	// end inline asm
	ld.shared.u16 	%rs12, [%r9+64];
	// begin inline asm
	{  cvt.f32.f16 %f11, %rs12;}

	// end inline asm
	fma.rn.f32 	%f73, %f10, %f11, %f72;
	ld.shared.u16 	%rs13, [%r6+4];
	// begin inline asm
	{  cvt.f32.f16 %f12, %rs13;}

	// end inline asm
	ld.shared.u16 	%rs14, [%r9+128];
	// begin inline asm
	{  cvt.f32.f16 %f13, %rs14;}

	// end inline asm
	fma.rn.f32 	%f74, %f12, %f13, %f73;
	ld.shared.u16 	%rs15, [%r6+6];
	// begin inline asm
	{  cvt.f32.f16 %f14, %rs15;}

	// end inline asm
	ld.shared.u16 	%rs16, [%r9+192];
	// begin inline asm
	{  cvt.f32.f16 %f15, %rs16;}

	// end inline asm
	fma.rn.f32 	%f75, %f14, %f15, %f74;
	ld.shared.u16 	%rs17, [%r6+8];
	// begin inline asm
	{  cvt.f32.f16 %f16, %rs17;}

	// end inline asm
	ld.shared.u16 	%rs18, [%r9+256];
	// begin inline asm
	{  cvt.f32.f16 %f17, %rs18;}

	// end inline asm
	fma.rn.f32 	%f76, %f16, %f17, %f75;
	ld.shared.u16 	%rs19, [%r6+10];
	// begin inline asm
	{  cvt.f32.f16 %f18, %rs19;}

	// end inline asm
	ld.shared.u16 	%rs20, [%r9+320];
	// begin inline asm
	{  cvt.f32.f16 %f19, %rs20;}

	// end inline asm
	fma.rn.f32 	%f77, %f18, %f19, %f76;
	ld.shared.u16 	%rs21, [%r6+12];
	// begin inline asm
	{  cvt.f32.f16 %f20, %rs21;}

	// end inline asm
	ld.shared.u16 	%rs22, [%r9+384];
	// begin inline asm
	{  cvt.f32.f16 %f21, %rs22;}

	// end inline asm
	fma.rn.f32 	%f78, %f20, %f21, %f77;
	ld.shared.u16 	%rs23, [%r6+14];
	// begin inline asm
	{  cvt.f32.f16 %f22, %rs23;}

	// end inline asm
	ld.shared.u16 	%rs24, [%r9+448];
	// begin inline asm
	{  cvt.f32.f16 %f23, %rs24;}

	// end inline asm
	fma.rn.f32 	%f79, %f22, %f23, %f78;
	ld.shared.u16 	%rs25, [%r6+16];
	// begin inline asm
	{  cvt.f32.f16 %f24, %rs25;}

	// end inline asm
	ld.shared.u16 	%rs26, [%r9+512];
	// begin inline asm
	{  cvt.f32.f16 %f25, %rs26;}

	// end inline asm
	fma.rn.f32 	%f80, %f24, %f25, %f79;
	ld.shared.u16 	%rs27, [%r6+18];
	// begin inline asm
	{  cvt.f32.f16 %f26, %rs27;}

	// end inline asm
	ld.shared.u16 	%rs28, [%r9+576];
	// begin inline asm
	{  cvt.f32.f16 %f27, %rs28;}

	// end inline asm
	fma.rn.f32 	%f81, %f26, %f27, %f80;
	ld.shared.u16 	%rs29, [%r6+20];
	// begin inline asm
	{  cvt.f32.f16 %f28, %rs29;}

	// end inline asm
	ld.shared.u16 	%rs30, [%r9+640];
	// begin inline asm
	{  cvt.f32.f16 %f29, %rs30;}

	// end inline asm
	fma.rn.f32 	%f82, %f28, %f29, %f81;
	ld.shared.u16 	%rs31, [%r6+22];
	// begin inline asm
	{  cvt.f32.f16 %f30, %rs31;}

	// end inline asm
	ld.shared.u16 	%rs32, [%r9+704];
	// begin inline asm
	{  cvt.f32.f16 %f31, %rs32;}

	// end inline asm
	fma.rn.f32 	%f83, %f30, %f31, %f82;
	ld.shared.u16 	%rs33, [%r6+24];
	// begin inline asm
	{  cvt.f32.f16 %f32, %rs33;}

	// end inline asm
	ld.shared.u16 	%rs34, [%r9+768];
	// begin inline asm
	{  cvt.f32.f16 %f33, %rs34;}

	// end inline asm
	fma.rn.f32 	%f84, %f32, %f33, %f83;
	ld.shared.u16 	%rs35, [%r6+26];
	// begin inline asm
	{  cvt.f32.f16 %f34, %rs35;}

	// end inline asm
	ld.shared.u16 	%rs36, [%r9+832];
	// begin inline asm
	{  cvt.f32.f16 %f35, %rs36;}

	// end inline asm
	fma.rn.f32 	%f85, %f34, %f35, %f84;
	ld.shared.u16 	%rs37, [%r6+28];
	// begin inline asm
	{  cvt.f32.f16 %f36, %rs37;}

	// end inline asm
	ld.shared.u16 	%rs38, [%r9+896];
	// begin inline asm
	{  cvt.f32.f16 %f37, %rs38;}

	// end inline asm
	fma.rn.f32 	%f86, %f36, %f37, %f85;
	ld.shared.u16 	%rs39, [%r6+30];
	// begin inline asm
	{  cvt.f32.f16 %f38, %rs39;}

	// end inline asm
	ld.shared.u16 	%rs40, [%r9+960];
	// begin inline asm
	{  cvt.f32.f16 %f39, %rs40;}

	// end inline asm
	fma.rn.f32 	%f87, %f38, %f39, %f86;
	ld.shared.u16 	%rs41, [%r6+32];
	// begin inline asm
	{  cvt.f32.f16 %f40, %rs41;}

	// end inline asm
	ld.shared.u16 	%rs42, [%r9+1024];
	// begin inline asm
	{  cvt.f32.f16 %f41, %rs42;}

	// end inline asm
	fma.rn.f32 	%f88, %f40, %f41, %f87;
	ld.shared.u16 	%rs43, [%r6+34];
	// begin inline asm
	{  cvt.f32.f16 %f42, %rs43;}

	// end inline asm
	ld.shared.u16 	%rs44, [%r9+1088];
	// begin inline asm
	{  cvt.f32.f16 %f43, %rs44;}

	// end inline asm
	fma.rn.f32 	%f89, %f42, %f43, %f88;
	ld.shared.u16 	%rs45, [%r6+36];
	// begin inline asm
	{  cvt.f32.f16 %f44, %rs45;}

	// end inline asm
	ld.shared.u16 	%rs46, [%r9+1152];
	// begin inline asm
	{  cvt.f32.f16 %f45, %rs46;}

	// end inline asm
	fma.rn.f32 	%f90, %f44, %f45, %f89;
	ld.shared.u16 	%rs47, [%r6+38];
	// begin inline asm
	{  cvt.f32.f16 %f46, %rs47;}

	// end inline asm
	ld.shared.u16 	%rs48, [%r9+1216];
	// begin inline asm
	{  cvt.f32.f16 %f47, %rs48;}

	// end inline asm
	fma.rn.f32 	%f91, %f46, %f47, %f90;
	ld.shared.u16 	%rs49, [%r6+40];
	// begin inline asm
	{  cvt.f32.f16 %f48, %rs49;}

	// end inline asm
	ld.shared.u16 	%rs50, [%r9+1280];
	// begin inline asm
	{  cvt.f32.f16 %f49, %rs50;}

	// end inline asm
	fma.rn.f32 	%f92, %f48, %f49, %f91;
	ld.shared.u16 	%rs51, [%r6+42];
	// begin inline asm
	{  cvt.f32.f16 %f50, %rs51;}

	// end inline asm
	ld.shared.u16 	%rs52, [%r9+1344];
	// begin inline asm
	{  cvt.f32.f16 %f51, %rs52;}

	// end inline asm
	fma.rn.f32 	%f93, %f50, %f51, %f92;
	ld.shared.u16 	%rs53, [%r6+44];
	// begin inline asm
	{  cvt.f32.f16 %f52, %rs53;}

	// end inline asm
	ld.shared.u16 	%rs54, [%r9+1408];
	// begin inline asm
	{  cvt.f32.f16 %f53, %rs54;}

	// end inline asm
	fma.rn.f32 	%f94, %f52, %f53, %f93;
	ld.shared.u16 	%rs55, [%r6+46];
	// begin inline asm
	{  cvt.f32.f16 %f54, %rs55;}

	// end inline asm
	ld.shared.u16 	%rs56, [%r9+1472];
	// begin inline asm
	{  cvt.f32.f16 %f55, %rs56;}

	// end inline asm
	fma.rn.f32 	%f95, %f54, %f55, %f94;
	ld.shared.u16 	%rs57, [%r6+48];
	// begin inline asm
	{  cvt.f32.f16 %f56, %rs57;}

	// end inline asm
	ld.shared.u16 	%rs58, [%r9+1536];
	// begin inline asm
	{  cvt.f32.f16 %f57, %rs58;}

	// end inline asm
	fma.rn.f32 	%f96, %f56, %f57, %f95;
	ld.shared.u16 	%rs59, [%r6+50];
	// begin inline asm
	{  cvt.f32.f16 %f58, %rs59;}

	// end inline asm
	ld.shared.u16 	%rs60, [%r9+1600];
	// begin inline asm
	{  cvt.f32.f16 %f59, %rs60;}

	// end inline asm
	fma.rn.f32 	%f97, %f58, %f59, %f96;
	ld.shared.u16 	%rs61, [%r6+52];
	// begin inline asm
	{  cvt.f32.f16 %f60, %rs61;}

	// end inline asm
	ld.shared.u16 	%rs62, [%r9+1664];
	// begin inline asm
	{  cvt.f32.f16 %f61, %rs62;}

	// end inline asm
	fma.rn.f32 	%f98, %f60, %f61, %f97;
	ld.shared.u16 	%rs63, [%r6+54];
	// begin inline asm
	{  cvt.f32.f16 %f62, %rs63;}

	// end inline asm
	ld.shared.u16 	%rs64, [%r9+1728];
	// begin inline asm
	{  cvt.f32.f16 %f63, %rs64;}

	// end inline asm
	fma.rn.f32 	%f99, %f62, %f63, %f98;
	ld.shared.u16 	%rs65, [%r6+56];
	// begin inline asm
	{  cvt.f32.f16 %f64, %rs65;}

	// end inline asm
	ld.shared.u16 	%rs66, [%r9+1792];
	// begin inline asm
	{  cvt.f32.f16 %f65, %rs66;}

	// end inline asm
	fma.rn.f32 	%f100, %f64, %f65, %f99;
	ld.shared.u16 	%rs67, [%r6+58];
	// begin inline asm
	{  cvt.f32.f16 %f66, %rs67;}

	// end inline asm
	ld.shared.u16 	%rs68, [%r9+1856];
	// begin inline asm
	{  cvt.f32.f16 %f67, %rs68;}

	// end inline asm
	fma.rn.f32 	%f101, %f66, %f67, %f100;
	ld.shared.u16 	%rs69, [%r6+60];
	// begin inline asm
	{  cvt.f32.f16 %f68, %rs69;}

	// end inline asm
	ld.shared.u16 	%rs70, [%r9+1920];
	// begin inline asm
	{  cvt.f32.f16 %f69, %rs70;}

	// end inline asm
	fma.rn.f32 	%f102, %f68, %f69, %f101;
	ld.shared.u16 	%rs71, [%r6+62];
	// begin inline asm
	{  cvt.f32.f16 %f70, %rs71;}

	// end inline asm
	ld.shared.u16 	%rs72, [%r9+1984];
	// begin inline asm
	{  cvt.f32.f16 %f71, %rs72;}

	// end inline asm
	fma.rn.f32 	%f107, %f70, %f71, %f102;
	bar.sync 	0;
	add.s32 	%r44, %r44, 1;
	setp.ne.s32 	%p8, %r44, 0;
	add.s32 	%r43, %r43, %r12;
	add.s32 	%r42, %r42, 32;
	add.s32 	%r41, %r41, 32;
	add.s32 	%r40, %r40, 32;
	@%p8 bra 	$L__BB0_2;
$L__BB0_9:
	setp.ge.s32 	%p9, %r3, %r24;
	setp.ge.s32 	%p10, %r5, %r25;
	or.pred  	%p11, %p9, %p10;
	@%p11 bra 	$L__BB0_11;
	mad.lo.s32 	%r39, %r25, %r3, %r5;
	cvta.to.global.u64 	%rd10, %rd6;
	mul.wide.u32 	%rd11, %r39, 2;
	add.s64 	%rd12, %rd10, %rd11;
	ld.global.u16 	%rs73, [%rd12];
	// begin inline asm
	{  cvt.f32.f16 %f103, %rs73;}

	// end inline asm
	mul.f32 	%f105, %f5, %f103;
	fma.rn.f32 	%f104, %f4, %f107, %f105;
	// begin inline asm
	{  cvt.rn.f16.f32 %rs74, %f104;}

	// end inline asm
	st.global.u16 	[%rd12], %rs74;
$L__BB0_11:
	ret;

}


// ===== COMPILED SASS (sm_100) =====

	.target	sm_100

	.elftype	@"ET_EXEC"


//--------------------- .note.nv.tkinfo           --------------------------
	.section	.note.nv.tkinfo,"",@"SHT_NOTE"
	.sectionflags	@"SHF_NOTE_NV_TKINFO"
	.tkinfo
        /*0018*/ 	.word	0x00000002
        /*0030*/ 	.string	""
        /*0030*/ 	.string	"ptxas"
        /*0030*/ 	.string	"Cuda compilation tools, release 13.0, V13.0.88"
        /*0030*/ 	.string	"Build cuda_13.0.r13.0/compiler.36424714_0"
        /*0030*/ 	.string	"-arch sm_100 -m 64 "



//--------------------- .note.nv.cuinfo           --------------------------
	.section	.note.nv.cuinfo,"",@"SHT_NOTE"
	.sectionflags	@"SHF_NOTE_NV_CUINFO"
        /*0018*/ 	.short	0x0002
        /*001a*/ 	.short	0x0064
        /*001c*/ 	.short	0x0082
	.zero		2


//--------------------- .nv.info                  --------------------------
	.section	.nv.info,"",@"SHT_CUDA_INFO"
	.align	4


	//----- nvinfo : EIATTR_REGCOUNT
	.align		4
        /*0000*/ 	.byte	0x04, 0x2f
        /*0002*/ 	.short	(.L_1 - .L_0)
	.align		4
.L_0:
        /*0004*/ 	.word	index@(_Z9gemm_halfPK6__halfS1_PS_iiiff)
        /*0008*/ 	.word	0x0000001e


	//----- nvinfo : EIATTR_FRAME_SIZE
	.align		4
.L_1:
        /*000c*/ 	.byte	0x04, 0x11
        /*000e*/ 	.short	(.L_3 - .L_2)
	.align		4
.L_2:
        /*0010*/ 	.word	index@(_Z9gemm_halfPK6__halfS1_PS_iiiff)
        /*0014*/ 	.word	0x00000000


	//----- nvinfo : EIATTR_MIN_STACK_SIZE
	.align		4
.L_3:
        /*0018*/ 	.byte	0x04, 0x12
        /*001a*/ 	.short	(.L_5 - .L_4)
	.align		4
.L_4:
        /*001c*/ 	.word	index@(_Z9gemm_halfPK6__halfS1_PS_iiiff)
        /*0020*/ 	.word	0x00000000
.L_5:


//--------------------- .nv.compat                --------------------------
	.section	.nv.compat,"",@"SHT_CUDA_COMPAT_INFO"
	.align	4
        /*0000*/ 	.byte	0x02, 0x09, 0x00, 0x00, 0x02, 0x02, 0x01, 0x00, 0x02, 0x05, 0x05, 0x00, 0x03, 0x07, 0x01, 0x01
        /*0010*/ 	.byte	0x02, 0x03, 0x00, 0x00, 0x02, 0x06, 0x01, 0x00, 0x04, 0x0b, 0x08, 0x00, 0x09, 0x00, 0x00, 0x00
        /*0020*/ 	.byte	0x00, 0x00, 0x00, 0x00


//--------------------- .nv.info._Z9gemm_halfPK6__halfS1_PS_iiiff --------------------------
	.section	.nv.info._Z9gemm_halfPK6__halfS1_PS_iiiff,"",@"SHT_CUDA_INFO"
	.sectionflags	@""
	.align	4


	//----- nvinfo : EIATTR_CUDA_API_VERSION
	.align		4
        /*0000*/ 	.byte	0x04, 0x37
        /*0002*/ 	.short	(.L_7 - .L_6)
.L_6:
        /*0004*/ 	.word	0x00000082


	//----- nvinfo : EIATTR_KPARAM_INFO
	.align		4
.L_7:
        /*0008*/ 	.byte	0x04, 0x17
        /*000a*/ 	.short	(.L_9 - .L_8)
.L_8:
        /*000c*/ 	.word	0x00000000
        /*0010*/ 	.short	0x0007
        /*0012*/ 	.short	0x0028
        /*0014*/ 	.byte	0x00, 0xf0, 0x11, 0x00


	//----- nvinfo : EIATTR_KPARAM_INFO
	.align		4
.L_9:
        /*0018*/ 	.byte	0x04, 0x17
        /*001a*/ 	.short	(.L_11 - .L_10)
.L_10:
        /*001c*/ 	.word	0x00000000
        /*0020*/ 	.short	0x0006
        /*0022*/ 	.short	0x0024
        /*0024*/ 	.byte	0x00, 0xf0, 0x11, 0x00


	//----- nvinfo : EIATTR_KPARAM_INFO
	.align		4
.L_11:
        /*0028*/ 	.byte	0x04, 0x17
        /*002a*/ 	.short	(.L_13 - .L_12)
.L_12:
        /*002c*/ 	.word	0x00000000
        /*0030*/ 	.short	0x0005
        /*0032*/ 	.short	0x0020
        /*0034*/ 	.byte	0x00, 0xf0, 0x11, 0x00


	//----- nvinfo : EIATTR_KPARAM_INFO
	.align		4
.L_13:
        /*0038*/ 	.byte	0x04, 0x17
        /*003a*/ 	.short	(.L_15 - .L_14)
.L_14:
        /*003c*/ 	.word	0x00000000
        /*0040*/ 	.short	0x0004
        /*0042*/ 	.short	0x001c
        /*0044*/ 	.byte	0x00, 0xf0, 0x11, 0x00


	//----- nvinfo : EIATTR_KPARAM_INFO
	.align		4
.L_15:
        /*0048*/ 	.byte	0x04, 0x17
        /*004a*/ 	.short	(.L_17 - .L_16)
.L_16:
        /*004c*/ 	.word	0x00000000
        /*0050*/ 	.short	0x0003
        /*0052*/ 	.short	0x0018
        /*0054*/ 	.byte	0x00, 0xf0, 0x11, 0x00


	//----- nvinfo : EIATTR_KPARAM_INFO
	.align		4
.L_17:
        /*0058*/ 	.byte	0x04, 0x17
        /*005a*/ 	.short	(.L_19 - .L_18)
.L_18:
        /*005c*/ 	.word	0x00000000
        /*0060*/ 	.short	0x0002
        /*0062*/ 	.short	0x0010
        /*0064*/ 	.byte	0x00, 0xf5, 0x21, 0x00


	//----- nvinfo : EIATTR_KPARAM_INFO
	.align		4
.L_19:
        /*0068*/ 	.byte	0x04, 0x17
        /*006a*/ 	.short	(.L_21 - .L_20)
.L_20:
        /*006c*/ 	.word	0x00000000
        /*0070*/ 	.short	0x0001
        /*0072*/ 	.short	0x0008
        /*0074*/ 	.byte	0x00, 0xf5, 0x21, 0x00


	//----- nvinfo : EIATTR_KPARAM_INFO
	.align		4
.L_21:
        /*0078*/ 	.byte	0x04, 0x17
        /*007a*/ 	.short	(.L_23 - .L_22)
.L_22:
        /*007c*/ 	.word	0x00000000
        /*0080*/ 	.short	0x0000
        /*0082*/ 	.short	0x0000
        /*0084*/ 	.byte	0x00, 0xf5, 0x21, 0x00


	//----- nvinfo : EIATTR_SPARSE_MMA_MASK
	.align		4
.L_23:
        /*0088*/ 	.byte	0x03, 0x50
        /*008a*/ 	.short	0x0000


	//----- nvinfo : EIATTR_MAXREG_COUNT
	.align		4
        /*008c*/ 	.byte	0x03, 0x1b
        /*008e*/ 	.short	0x00ff


	//----- nvinfo : EIATTR_NUM_BARRIERS
	.align		4
        /*0090*/ 	.byte	0x02, 0x4c
        /*0092*/ 	.byte	0x01
	.zero		1


	//----- nvinfo : EIATTR_MERCURY_ISA_VERSION
	.align		4
        /*0094*/ 	.byte	0x03, 0x5f
        /*0096*/ 	.short	0x0101


	//----- nvinfo : EIATTR_VRC_CTA_INIT_COUNT
	.align		4
        /*0098*/ 	.byte	0x02, 0x4a
	.zero		1
	.zero		1


	//----- nvinfo : EIATTR_EXIT_INSTR_OFFSETS
	.align		4
        /*009c*/ 	.byte	0x04, 0x1c
        /*009e*/ 	.short	(.L_25 - .L_24)


	//   ....[0]....
.L_24:
        /*00a0*/ 	.word	0x00000c20


	//   ....[1]....
        /*00a4*/ 	.word	0x00000ce0


	//----- nvinfo : EIATTR_CBANK_PARAM_SIZE
	.align		4
.L_25:
        /*00a8*/ 	.byte	0x03, 0x19
        /*00aa*/ 	.short	0x002c


	//----- nvinfo : EIATTR_PARAM_CBANK
	.align		4
        /*00ac*/ 	.byte	0x04, 0x0a
        /*00ae*/ 	.short	(.L_27 - .L_26)
	.align		4
.L_26:
        /*00b0*/ 	.word	index@(.nv.constant0._Z9gemm_halfPK6__halfS1_PS_iiiff)
        /*00b4*/ 	.short	0x0380
        /*00b6*/ 	.short	0x002c


	//----- nvinfo : EIATTR_SW_WAR
	.align		4
.L_27:
        /*00b8*/ 	.byte	0x04, 0x36
        /*00ba*/ 	.short	(.L_29 - .L_28)
.L_28:
        /*00bc*/ 	.word	0x00000008
.L_29:


//--------------------- .nv.callgraph             --------------------------
	.section	.nv.callgraph,"",@"SHT_CUDA_CALLGRAPH"
	.align	4
	.sectionentsize	8
	.align		4
        /*0000*/ 	.word	0x00000000
	.align		4
        /*0004*/ 	.word	0xffffffff
	.align		4
        /*0008*/ 	.word	0x00000000
	.align		4
        /*000c*/ 	.word	0xfffffffe
	.align		4
        /*0010*/ 	.word	0x00000000
	.align		4
        /*0014*/ 	.word	0xfffffffd
	.align		4
        /*0018*/ 	.word	0x00000000
	.align		4
        /*001c*/ 	.word	0xfffffffc


//--------------------- .text._Z9gemm_halfPK6__halfS1_PS_iiiff --------------------------
	.section	.text._Z9gemm_halfPK6__halfS1_PS_iiiff,"ax",@progbits
	.align	128
        .global         _Z9gemm_halfPK6__halfS1_PS_iiiff
        .type           _Z9gemm_halfPK6__halfS1_PS_iiiff,@function
        .size           _Z9gemm_halfPK6__halfS1_PS_iiiff,(.L_x_3 - _Z9gemm_halfPK6__halfS1_PS_iiiff)
        .other          _Z9gemm_halfPK6__halfS1_PS_iiiff,@"STO_CUDA_ENTRY STV_DEFAULT"
_Z9gemm_halfPK6__halfS1_PS_iiiff:
.text._Z9gemm_halfPK6__halfS1_PS_iiiff:
[----:B------:R-:W-:Y:S01]  /*0000*/  LDC R1, c[0x0][0x37c] ;  /* 0x0000df00ff017b82 */ /* 0x000fe20000000800 */
[----:B------:R-:W0:Y:S01]  /*0010*/  S2R R10, SR_CTAID.Y ;  /* 0x00000000000a7919 */ /* 0x000e220000002600 */
[----:B------:R-:W1:Y:S01]  /*0020*/  LDCU UR10, c[0x0][0x3a0] ;  /* 0x00007400ff0a77ac */ /* 0x000e620008000800 */
[----:B------:R-:W-:Y:S01]  /*0030*/  HFMA2 R20, -RZ, RZ, 0, 0 ;  /* 0x00000000ff147431 */ /* 0x000fe200000001ff */
[----:B------:R-:W0:Y:S01]  /*0040*/  S2R R0, SR_TID.Y ;  /* 0x0000000000007919 */ /* 0x000e220000002200 */
[----:B------:R-:W2:Y:S01]  /*0050*/  LDCU.64 UR8, c[0x0][0x358] ;  /* 0x00006b00ff0877ac */ /* 0x000ea20008000a00 */
[----:B------:R-:W3:Y:S01]  /*0060*/  S2R R4, SR_CTAID.X ;  /* 0x0000000000047919 */ /* 0x000ee20000002500 */
[----:B------:R-:W3:Y:S01]  /*0070*/  S2R R15, SR_TID.X ;  /* 0x00000000000f7919 */ /* 0x000ee20000002100 */
[----:B-1----:R-:W-:Y:S01]  /*0080*/  UISETP.GE.AND UP0, UPT, UR10, 0x1, UPT ;  /* 0x000000010a00788c */ /* 0x002fe2000bf06270 */
[----:B0-----:R-:W-:Y:S02]  /*0090*/  LEA R10, R10, R0, 0x5 ;  /* 0x000000000a0a7211 */ /* 0x001fe400078e28ff */
[----:B---3--:R-:W-:-:S06]  /*00a0*/  LEA R11, R4, R15, 0x5 ;  /* 0x0000000f040b7211 */ /* 0x008fcc00078e28ff */
[----:B--2---:R-:W-:Y:S05]  /*00b0*/  BRA.U !UP0, `(.L_x_0) ;  /* 0x0000000908cc7547 */ /* 0x004fea000b800000 */
[----:B------:R-:W0:Y:S01]  /*00c0*/  S2UR UR7, SR_CgaCtaId ;  /* 0x00000000000779c3 */ /* 0x000e220000008800 */
[----:B------:R-:W1:Y:S01]  /*00d0*/  LDCU UR11, c[0x0][0x39c] ;  /* 0x00007380ff0b77ac */ /* 0x000e620008000800 */
[----:B------:R-:W-:Y:S01]  /*00e0*/  MOV R20, RZ ;  /* 0x000000ff00147202 */ /* 0x000fe20000000f00 */
[----:B------:R-:W-:Y:S01]  /*00f0*/  IMAD R13, R10, UR10, R15 ;  /* 0x0000000a0a0d7c24 */ /* 0x000fe2000f8e020f */
[----:B------:R-:W-:Y:S01]  /*0100*/  UMOV UR5, 0x400 ;  /* 0x0000040000057882 */ /* 0x000fe20000000000 */
[----:B------:R-:W-:-:S03]  /*0110*/  UIADD3 UR4, UPT, UPT, UR10, 0x1f, URZ ;  /* 0x0000001f0a047890 */ /* 0x000fc6000fffe0ff */
[----:B------:R-:W2:Y:S01]  /*0120*/  LDC R12, c[0x0][0x39c] ;  /* 0x0000e700ff0c7b82 */ /* 0x000ea20000000800 */
[----:B------:R-:W-:Y:S02]  /*0130*/  UIADD3 UR6, UPT, UPT, UR5, 0x800, URZ ;  /* 0x0000080005067890 */ /* 0x000fe4000fffe0ff */
[----:B------:R-:W-:Y:S01]  /*0140*/  USHF.R.U32.HI UR4, URZ, 0x5, UR4 ;  /* 0x00000005ff047899 */ /* 0x000fe20008011604 */
[----:B------:R-:W3:Y:S04]  /*0150*/  LDCU UR13, c[0x0][0x3a0] ;  /* 0x00007400ff0d77ac */ /* 0x000ee80008000800 */
[----:B------:R-:W4:Y:S01]  /*0160*/  LDC.64 R2, c[0x0][0x380] ;  /* 0x0000e000ff027b82 */ /* 0x000f220000000a00 */
[----:B------:R-:W2:Y:S01]  /*0170*/  LDCU UR12, c[0x0][0x398] ;  /* 0x00007300ff0c77ac */ /* 0x000ea20008000800 */
[----:B-1----:R-:W-:Y:S01]  /*0180*/  IMAD R19, R0, UR11, R15 ;  /* 0x0000000b00137c24 */ /* 0x002fe2000f8e020f */
[----:B------:R-:W-:-:S02]  /*0190*/  UIADD3 UR4, UPT, UPT, -UR4, URZ, URZ ;  /* 0x000000ff04047290 */ /* 0x000fc4000fffe1ff */
[----:B0-----:R-:W-:Y:S02]  /*01a0*/  ULEA UR5, UR7, UR5, 0x18 ;  /* 0x0000000507057291 */ /* 0x001fe4000f8ec0ff */
[----:B------:R-:W-:Y:S01]  /*01b0*/  LEA R19, R4, R19, 0x5 ;  /* 0x0000001304137211 */ /* 0x000fe200078e28ff */
[----:B------:R-:W-:-:S03]  /*01c0*/  ULEA UR6, UR7, UR6, 0x18 ;  /* 0x0000000607067291 */ /* 0x000fc6000f8ec0ff */
[----:B------:R-:W-:-:S03]  /*01d0*/  LEA R16, R0, UR5, 0x6 ;  /* 0x0000000500107c11 */ /* 0x000fc6000f8e30ff */
[C---:B------:R-:W-:Y:S02]  /*01e0*/  LEA R17, R15.reuse, UR6, 0x1 ;  /* 0x000000060f117c11 */ /* 0x040fe4000f8e08ff */
[----:B------:R-:W-:Y:S02]  /*01f0*/  LEA R18, R15, R16, 0x1 ;  /* 0x000000100f127211 */ /* 0x000fe400078e08ff */
[----:B---3--:R-:W-:-:S07]  /*0200*/  LEA R14, R0, R17, 0x6 ;  /* 0x00000011000e7211 */ /* 0x008fce00078e30ff */
.L_x_1:
[----:B------:R-:W-:Y:S01]  /*0210*/  ISETP.GE.AND P0, PT, R0, UR13, PT ;  /* 0x0000000d00007c0c */ /* 0x000fe2000bf06270 */
[----:B----4-:R-:W-:Y:S01]  /*0220*/  IMAD.WIDE R4, R13, 0x2, R2 ;  /* 0x000000020d047825 */ /* 0x010fe200078e0202 */
[----:B------:R-:W-:Y:S02]  /*0230*/  ISETP.GE.AND P1, PT, R15, UR13, PT ;  /* 0x0000000d0f007c0c */ /* 0x000fe4000bf26270 */
[----:B--2---:R-:W-:Y:S02]  /*0240*/  ISETP.GE.OR P0, PT, R11, R12, P0 ;  /* 0x0000000c0b00720c */ /* 0x004fe40000706670 */
[----:B------:R-:W-:-:S11]  /*0250*/  ISETP.GE.OR P1, PT, R10, UR12, P1 ;  /* 0x0000000c0a007c0c */ /* 0x000fd60008f26670 */
[----:B------:R-:W0:Y:S02]  /*0260*/  @!P0 LDC.64 R6, c[0x0][0x388] ;  /* 0x0000e200ff068b82 */ /* 0x000e240000000a00 */
[----:B------:R-:W2:Y:S01]  /*0270*/  @!P1 LDG.E.U16 R23, desc[UR8][R4.64] ;  /* 0x0000000804179981 */ /* 0x000ea2000c1e1500 */
[----:B0-----:R-:W-:-:S05]  /*0280*/  @!P0 IMAD.WIDE R8, R19, 0x2, R6 ;  /* 0x0000000213088825 */ /* 0x001fca00078e0206 */
[----:B------:R-:W3:Y:S01]  /*0290*/  @!P0 LDG.E.U16 R25, desc[UR8][R8.64] ;  /* 0x0000000808198981 */ /* 0x000ee2000c1e1500 */
[----:B------:R-:W-:-:S05]  /*02a0*/  @P1 PRMT R23, RZ, 0x7610, R23 ;  /* 0x00007610ff171816 */ /* 0x000fca0000000017 */
[----:B--2---:R-:W-:Y:S01]  /*02b0*/  STS.U16 [R18], R23 ;  /* 0x0000001712007388 */ /* 0x004fe20000000400 */
[----:B------:R-:W-:-:S05]  /*02c0*/  @P0 PRMT R25, RZ, 0x7610, R25 ;  /* 0x00007610ff190816 */ /* 0x000fca0000000019 */
[----:B---3--:R-:W-:Y:S01]  /*02d0*/  STS.U16 [R14], R25 ;  /* 0x000000190e007388 */ /* 0x008fe20000000400 */
[----:B------:R-:W-:Y:S06]  /*02e0*/  BAR.SYNC.DEFER_BLOCKING 0x0 ;  /* 0x0000000000007b1d */ /* 0x000fec0000010000 */
[----:B------:R-:W0:Y:S04]  /*02f0*/  LDS.U16 R24, [R17] ;  /* 0x0000000011187984 */ /* 0x000e280000000400 */
[----:B------:R-:W1:Y:S04]  /*0300*/  LDS.64 R6, [R16] ;  /* 0x0000000010067984 */ /* 0x000e680000000a00 */
[----:B------:R-:W2:Y:S04]  /*0310*/  LDS.U16 R26, [R17+0x40] ;  /* 0x00004000111a7984 */ /* 0x000ea80000000400 */
[----:B------:R-:W3:Y:S04]  /*0320*/  LDS.U16 R22, [R17+0x80] ;  /* 0x0000800011167984 */ /* 0x000ee80000000400 */
[----:B------:R-:W4:Y:S04]  /*0330*/  LDS.U16 R21, [R17+0xc0] ;  /* 0x0000c00011157984 */ /* 0x000f280000000400 */
[----:B------:R-:W5:Y:S04]  /*0340*/  LDS.U16 R9, [R17+0x100] ;  /* 0x0001000011097984 */ /* 0x000f680000000400 */
[----:B------:R-:W5:Y:S04]  /*0350*/  LDS.64 R4, [R16+0x8] ;  /* 0x0000080010047984 */ /* 0x000f680000000a00 */
[----:B------:R-:W5:Y:S01]  /*0360*/  LDS.U16 R8, [R17+0x140] ;  /* 0x0001400011087984 */ /* 0x000f620000000400 */
[----:B0-----:R-:W-:-:S02]  /*0370*/  HADD2.F32 R24, -RZ, R24.H0_H0 ;  /* 0x20000018ff187230 */ /* 0x001fc40000004100 */
[----:B-1----:R-:W-:-:S05]  /*0380*/  HADD2.F32 R23, -RZ, R6.H0_H0 ;  /* 0x20000006ff177230 */ /* 0x002fca0000004100 */
[----:B------:R-:W-:Y:S02]  /*0390*/  FFMA R24, R23, R24, R20 ;  /* 0x0000001817187223 */ /* 0x000fe40000000014 */
[----:B------:R-:W0:Y:S01]  /*03a0*/  LDS.U16 R23, [R17+0x180] ;  /* 0x0001800011177984 */ /* 0x000e220000000400 */
[----:B------:R-:W-:Y:S02]  /*03b0*/  HADD2.F32 R25, -RZ, R6.H1_H1 ;  /* 0x30000006ff197230 */ /* 0x000fe40000004100 */
[----:B--2---:R-:W-:Y:S01]  /*03c0*/  HADD2.F32 R26, -RZ, R26.H0_H0 ;  /* 0x2000001aff1a7230 */ /* 0x004fe20000004100 */
[----:B------:R-:W1:Y:S01]  /*03d0*/  LDS.U16 R20, [R17+0x1c0] ;  /* 0x0001c00011147984 */ /* 0x000e620000000400 */
[----:B---3--:R-:W-:-:S03]  /*03e0*/  HADD2.F32 R22, -RZ, R22.H0_H0 ;  /* 0x20000016ff167230 */ /* 0x008fc60000004100 */
[----:B------:R-:W-:Y:S01]  /*03f0*/  FFMA R24, R25, R26, R24 ;  /* 0x0000001a19187223 */ /* 0x000fe20000000018 */
[--C-:B------:R-:W-:Y:S02]  /*0400*/  HADD2.F32 R25, -RZ, R7.reuse.H0_H0 ;  /* 0x20000007ff197230 */ /* 0x100fe40000004100 */
[----:B------:R-:W-:Y:S02]  /*0410*/  HADD2.F32 R27, -RZ, R7.H1_H1 ;  /* 0x30000007ff1b7230 */ /* 0x000fe40000004100 */
[----:B------:R-:W-:Y:S01]  /*0420*/  LDS.64 R6, [R16+0x10] ;  /* 0x0000100010067984 */ /* 0x000fe20000000a00 */
[----:B------:R-:W-:Y:S01]  /*0430*/  FFMA R22, R25, R22, R24 ;  /* 0x0000001619167223 */ /* 0x000fe20000000018 */
[----:B----4-:R-:W-:Y:S02]  /*0440*/  HADD2.F32 R21, -RZ, R21.H0_H0 ;  /* 0x20000015ff157230 */ /* 0x010fe40000004100 */
[----:B------:R-:W2:Y:S01]  /*0450*/  LDS.U16 R24, [R17+0x200] ;  /* 0x0002000011187984 */ /* 0x000ea20000000400 */
[----:B-----5:R-:W-:-:S02]  /*0460*/  HADD2.F32 R9, -RZ, R9.H0_H0 ;  /* 0x20000009ff097230 */ /* 0x020fc40000004100 */
[----:B------:R-:W-:Y:S01]  /*0470*/  FFMA R21, R27, R21, R22 ;  /* 0x000000151b157223 */ /* 0x000fe20000000016 */
[----:B------:R-:W3:Y:S01]  /*0480*/  LDS.U16 R25, [R17+0x240] ;  /* 0x0002400011197984 */ /* 0x000ee20000000400 */
[--C-:B------:R-:W-:Y:S02]  /*0490*/  HADD2.F32 R22, -RZ, R4.reuse.H0_H0 ;  /* 0x20000004ff167230 */ /* 0x100fe40000004100 */
[----:B------:R-:W-:-:S03]  /*04a0*/  HADD2.F32 R4, -RZ, R4.H1_H1 ;  /* 0x30000004ff047230 */ /* 0x000fc60000004100 */
[----:B------:R-:W-:Y:S02]  /*04b0*/  FFMA R9, R22, R9, R21 ;  /* 0x0000000916097223 */ /* 0x000fe40000000015 */
[----:B------:R-:W4:Y:S01]  /*04c0*/  LDS.U16 R22, [R17+0x280] ;  /* 0x0002800011167984 */ /* 0x000f220000000400 */
[----:B------:R-:W-:-:S03]  /*04d0*/  HADD2.F32 R8, -RZ, R8.H0_H0 ;  /* 0x20000008ff087230 */ /* 0x000fc60000004100 */
[----:B------:R-:W5:Y:S02]  /*04e0*/  LDS.U16 R21, [R17+0x2c0] ;  /* 0x0002c00011157984 */ /* 0x000f640000000400 */
[----:B------:R-:W-:Y:S01]  /*04f0*/  FFMA R4, R4, R8, R9 ;  /* 0x0000000804047223 */ /* 0x000fe20000000009 */
[----:B------:R-:W-:Y:S02]  /*0500*/  HADD2.F32 R9, -RZ, R5.H0_H0 ;  /* 0x20000005ff097230 */ /* 0x000fe40000004100 */
[----:B0-----:R-:W-:-:S05]  /*0510*/  HADD2.F32 R23, -RZ, R23.H0_H0 ;  /* 0x20000017ff177230 */ /* 0x001fca0000004100 */
[----:B------:R-:W-:Y:S02]  /*0520*/  FFMA R4, R9, R23, R4 ;  /* 0x0000001709047223 */ /* 0x000fe40000000004 */
[----:B------:R-:W0:Y:S04]  /*0530*/  LDS.U16 R23, [R17+0x300] ;  /* 0x0003000011177984 */ /* 0x000e280000000400 */
[----:B------:R-:W0:Y:S01]  /*0540*/  LDS.64 R8, [R16+0x18] ;  /* 0x0000180010087984 */ /* 0x000e220000000a00 */
[----:B------:R-:W-:Y:S02]  /*0550*/  HADD2.F32 R5, -RZ, R5.H1_H1 ;  /* 0x30000005ff057230 */ /* 0x000fe40000004100 */
[----:B-1----:R-:W-:Y:S02]  /*0560*/  HADD2.F32 R20, -RZ, R20.H0_H0 ;  /* 0x20000014ff147230 */ /* 0x002fe40000004100 */
[----:B--2---:R-:W-:-:S03]  /*0570*/  HADD2.F32 R24, -RZ, R24.H0_H0 ;  /* 0x20000018ff187230 */ /* 0x004fc60000004100 */
[----:B------:R-:W-:Y:S01]  /*0580*/  FFMA R4, R5, R20, R4 ;  /* 0x0000001405047223 */ /* 0x000fe20000000004 */
[----:B------:R-:W-:Y:S01]  /*0590*/  HADD2.F32 R5, -RZ, R6.H0_H0 ;  /* 0x20000006ff057230 */ /* 0x000fe20000004100 */
[----:B------:R-:W1:Y:S01]  /*05a0*/  LDS.U16 R20, [R17+0x340] ;  /* 0x0003400011147984 */ /* 0x000e620000000400 */
[----:B---3--:R-:W-:-:S03]  /*05b0*/  HADD2.F32 R25, -RZ, R25.H0_H0 ;  /* 0x20000019ff197230 */ /* 0x008fc60000004100 */
[----:B------:R-:W-:Y:S01]  /*05c0*/  FFMA R4, R5, R24, R4 ;  /* 0x0000001805047223 */ /* 0x000fe20000000004 */
[----:B------:R-:W-:Y:S01]  /*05d0*/  HADD2.F32 R5, -RZ, R6.H1_H1 ;  /* 0x30000006ff057230 */ /* 0x000fe20000004100 */
[----:B------:R-:W2:Y:S04]  /*05e0*/  LDS.U16 R24, [R17+0x380] ;  /* 0x0003800011187984 */ /* 0x000ea80000000400 */
[----:B------:R-:W-:Y:S01]  /*05f0*/  FFMA R4, R5, R25, R4 ;  /* 0x0000001905047223 */ /* 0x000fe20000000004 */
[----:B----4-:R-:W-:Y:S01]  /*0600*/  HADD2.F32 R22, -RZ, R22.H0_H0 ;  /* 0x20000016ff167230 */ /* 0x010fe20000004100 */
[----:B------:R-:W3:Y:S01]  /*0610*/  LDS.U16 R25, [R17+0x3c0] ;  /* 0x0003c00011197984 */ /* 0x000ee20000000400 */
[--C-:B------:R-:W-:Y:S02]  /*0620*/  HADD2.F32 R5, -RZ, R7.reuse.H0_H0 ;  /* 0x20000007ff057230 */ /* 0x100fe40000004100 */
[----:B------:R-:W-:Y:S01]  /*0630*/  HADD2.F32 R7, -RZ, R7.H1_H1 ;  /* 0x30000007ff077230 */ /* 0x000fe20000004100 */
[----:B------:R-:W-:Y:S01]  /*0640*/  LDS.U16 R6, [R17+0x400] ;  /* 0x0004000011067984 */ /* 0x000fe20000000400 */
[----:B-----5:R-:W-:-:S02]  /*0650*/  HADD2.F32 R21, -RZ, R21.H0_H0 ;  /* 0x20000015ff157230 */ /* 0x020fc40000004100 */
[----:B------:R-:W-:Y:S02]  /*0660*/  FFMA R22, R5, R22, R4 ;  /* 0x0000001605167223 */ /* 0x000fe40000000004 */
[----:B------:R-:W4:Y:S02]  /*0670*/  LDS.64 R4, [R16+0x20] ;  /* 0x0000200010047984 */ /* 0x000f240000000a00 */
[----:B------:R-:W-:Y:S02]  /*0680*/  FFMA R7, R7, R21, R22 ;  /* 0x0000001507077223 */ /* 0x000fe40000000016 */
[----:B------:R-:W5:Y:S01]  /*0690*/  LDS.U16 R21, [R17+0x440] ;  /* 0x0004400011157984 */ /* 0x000f620000000400 */
[----:B0-----:R-:W-:Y:S02]  /*06a0*/  HADD2.F32 R23, -RZ, R23.H0_H0 ;  /* 0x20000017ff177230 */ /* 0x001fe40000004100 */
[----:B------:R-:W-:-:S05]  /*06b0*/  HADD2.F32 R22, -RZ, R8.H0_H0 ;  /* 0x20000008ff167230 */ /* 0x000fca0000004100 */
[----:B------:R-:W-:Y:S02]  /*06c0*/  FFMA R22, R22, R23, R7 ;  /* 0x0000001716167223 */ /* 0x000fe40000000007 */
[----:B------:R-:W0:Y:S01]  /*06d0*/  LDS.U16 R7, [R17+0x480] ;  /* 0x0004800011077984 */ /* 0x000e220000000400 */
[----:B------:R-:W-:Y:S02]  /*06e0*/  HADD2.F32 R23, -RZ, R8.H1_H1 ;  /* 0x30000008ff177230 */ /* 0x000fe40000004100 */
[----:B-1----:R-:W-:-:S05]  /*06f0*/  HADD2.F32 R20, -RZ, R20.H0_H0 ;  /* 0x20000014ff147230 */ /* 0x002fca0000004100 */
[----:B------:R-:W-:Y:S01]  /*0700*/  FFMA R20, R23, R20, R22 ;  /* 0x0000001417147223 */ /* 0x000fe20000000016 */
[--C-:B------:R-:W-:Y:S01]  /*0710*/  HADD2.F32 R23, -RZ, R9.reuse.H0_H0 ;  /* 0x20000009ff177230 */ /* 0x100fe20000004100 */
[----:B------:R-:W1:Y:S01]  /*0720*/  LDS.U16 R22, [R17+0x4c0] ;  /* 0x0004c00011167984 */ /* 0x000e620000000400 */
[----:B--2---:R-:W-:Y:S02]  /*0730*/  HADD2.F32 R24, -RZ, R24.H0_H0 ;  /* 0x20000018ff187230 */ /* 0x004fe40000004100 */
[----:B------:R-:W-:Y:S02]  /*0740*/  HADD2.F32 R9, -RZ, R9.H1_H1 ;  /* 0x30000009ff097230 */ /* 0x000fe40000004100 */
[----:B---3--:R-:W-:Y:S02]  /*0750*/  HADD2.F32 R25, -RZ, R25.H0_H0 ;  /* 0x20000019ff197230 */ /* 0x008fe40000004100 */
[----:B------:R-:W-:Y:S02]  /*0760*/  FFMA R20, R23, R24, R20 ;  /* 0x0000001817147223 */ /* 0x000fe40000000014 */
[----:B------:R-:W2:Y:S02]  /*0770*/  LDS.U16 R23, [R17+0x500] ;  /* 0x0005000011177984 */ /* 0x000ea40000000400 */
[----:B------:R-:W-:-:S02]  /*0780*/  FFMA R20, R9, R25, R20 ;  /* 0x0000001909147223 */ /* 0x000fc40000000014 */
[----:B------:R-:W3:Y:S01]  /*0790*/  LDS.64 R8, [R16+0x28] ;  /* 0x0000280010087984 */ /* 0x000ee20000000a00 */
[----:B----4-:R-:W-:Y:S02]  /*07a0*/  HADD2.F32 R25, -RZ, R4.H0_H0 ;  /* 0x20000004ff197230 */ /* 0x010fe40000004100 */
[----:B------:R-:W-:Y:S01]  /*07b0*/  HADD2.F32 R6, -RZ, R6.H0_H0 ;  /* 0x20000006ff067230 */ /* 0x000fe20000004100 */
[----:B------:R-:W4:Y:S01]  /*07c0*/  LDS.U16 R24, [R17+0x540] ;  /* 0x0005400011187984 */ /* 0x000f220000000400 */
[----:B-----5:R-:W-:-:S03]  /*07d0*/  HADD2.F32 R21, -RZ, R21.H0_H0 ;  /* 0x20000015ff157230 */ /* 0x020fc60000004100 */
[----:B------:R-:W-:Y:S01]  /*07e0*/  FFMA R6, R25, R6, R20 ;  /* 0x0000000619067223 */ /* 0x000fe20000000014 */
[----:B------:R-:W-:Y:S01]  /*07f0*/  HADD2.F32 R25, -RZ, R4.H1_H1 ;  /* 0x30000004ff197230 */ /* 0x000fe20000004100 */
[----:B------:R-:W-:Y:S04]  /*0800*/  LDS.U16 R20, [R17+0x600] ;  /* 0x0006000011147984 */ /* 0x000fe80000000400 */
[----:B------:R-:W5:Y:S01]  /*0810*/  LDS.U16 R4, [R17+0x580] ;  /* 0x0005800011047984 */ /* 0x000f620000000400 */
[----:B------:R-:W-:Y:S01]  /*0820*/  FFMA R6, R25, R21, R6 ;  /* 0x0000001519067223 */ /* 0x000fe20000000006 */
[----:B------:R-:W-:Y:S02]  /*0830*/  HADD2.F32 R21, -RZ, R5.H0_H0 ;  /* 0x20000005ff157230 */ /* 0x000fe40000004100 */
[----:B------:R-:W5:Y:S01]  /*0840*/  LDS.U16 R25, [R17+0x5c0] ;  /* 0x0005c00011197984 */ /* 0x000f620000000400 */
[----:B0-----:R-:W-:-:S05]  /*0850*/  HADD2.F32 R7, -RZ, R7.H0_H0 ;  /* 0x20000007ff077230 */ /* 0x001fca0000004100 */
[----:B------:R-:W-:Y:S02]  /*0860*/  FFMA R21, R21, R7, R6 ;  /* 0x0000000715157223 */ /* 0x000fe40000000006 */
[----:B------:R-:W0:Y:S01]  /*0870*/  LDS.64 R6, [R16+0x30] ;  /* 0x0000300010067984 */ /* 0x000e220000000a00 */
[----:B------:R-:W-:Y:S02]  /*0880*/  HADD2.F32 R26, -RZ, R5.H1_H1 ;  /* 0x30000005ff1a7230 */ /* 0x000fe40000004100 */
[----:B-1----:R-:W-:-:S05]  /*0890*/  HADD2.F32 R22, -RZ, R22.H0_H0 ;  /* 0x20000016ff167230 */ /* 0x002fca0000004100 */
[----:B------:R-:W-:Y:S01]  /*08a0*/  FFMA R21, R26, R22, R21 ;  /* 0x000000161a157223 */ /* 0x000fe20000000015 */
[----:B--2---:R-:W-:Y:S02]  /*08b0*/  HADD2.F32 R23, -RZ, R23.H0_H0 ;  /* 0x20000017ff177230 */ /* 0x004fe40000004100 */
[--C-:B---3--:R-:W-:Y:S02]  /*08c0*/  HADD2.F32 R22, -RZ, R8.reuse.H0_H0 ;  /* 0x20000008ff167230 */ /* 0x108fe40000004100 */
[----:B------:R-:W-:Y:S02]  /*08d0*/  HADD2.F32 R5, -RZ, R8.H1_H1 ;  /* 0x30000008ff057230 */ /* 0x000fe40000004100 */
[----:B----4-:R-:W-:Y:S02]  /*08e0*/  HADD2.F32 R24, -RZ, R24.H0_H0 ;  /* 0x20000018ff187230 */ /* 0x010fe40000004100 */
[----:B------:R-:W-:Y:S01]  /*08f0*/  FFMA R22, R22, R23, R21 ;  /* 0x0000001716167223 */ /* 0x000fe20000000015 */
[----:B------:R-:W-:Y:S01]  /*0900*/  HADD2.F32 R26, -RZ, R9.H0_H0 ;  /* 0x20000009ff1a7230 */ /* 0x000fe20000004100 */
[----:B------:R-:W1:Y:S02]  /*0910*/  LDS.U16 R21, [R17+0x640] ;  /* 0x0006400011157984 */ /* 0x000e640000000400 */
[----:B------:R-:W-:-:S02]  /*0920*/  FFMA R5, R5, R24, R22 ;  /* 0x0000001805057223 */ /* 0x000fc40000000016 */
[----:B------:R-:W2:Y:S01]  /*0930*/  LDS.U16 R8, [R17+0x680] ;  /* 0x0006800011087984 */ /* 0x000ea20000000400 */
[----:B-----5:R-:W-:-:S03]  /*0940*/  HADD2.F32 R4, -RZ, R4.H0_H0 ;  /* 0x20000004ff047230 */ /* 0x020fc60000004100 */
[----:B------:R-:W-:Y:S01]  /*0950*/  LDS.U16 R22, [R17+0x700] ;  /* 0x0007000011167984 */ /* 0x000fe20000000400 */
[----:B------:R-:W-:Y:S02]  /*0960*/  HADD2.F32 R23, -RZ, R9.H1_H1 ;  /* 0x30000009ff177230 */ /* 0x000fe40000004100 */
[----:B------:R-:W-:Y:S02]  /*0970*/  HADD2.F32 R25, -RZ, R25.H0_H0 ;  /* 0x20000019ff197230 */ /* 0x000fe40000004100 */
[----:B------:R-:W-:Y:S01]  /*0980*/  FFMA R4, R26, R4, R5 ;  /* 0x000000041a047223 */ /* 0x000fe20000000005 */
[----:B------:R-:W3:Y:S03]  /*0990*/  LDS.U16 R9, [R17+0x6c0] ;  /* 0x0006c00011097984 */ /* 0x000ee60000000400 */
[----:B------:R-:W-:Y:S02]  /*09a0*/  FFMA R23, R23, R25, R4 ;  /* 0x0000001917177223 */ /* 0x000fe40000000004 */
[----:B------:R-:W4:Y:S01]  /*09b0*/  LDS.64 R4, [R16+0x38] ;  /* 0x0000380010047984 */ /* 0x000f220000000a00 */
[----:B0-----:R-:W-:-:S02]  /*09c0*/  HADD2.F32 R24, -RZ, R6.H0_H0 ;  /* 0x20000006ff187230 */ /* 0x001fc40000004100 */
[----:B------:R-:W-:Y:S02]  /*09d0*/  HADD2.F32 R25, -RZ, R20.H0_H0 ;  /* 0x20000014ff197230 */ /* 0x000fe40000004100 */
[----:B------:R-:W0:Y:S03]  /*09e0*/  LDS.U16 R20, [R17+0x740] ;  /* 0x0007400011147984 */ /* 0x000e260000000400 */
[----:B------:R-:W-:Y:S02]  /*09f0*/  FFMA R25, R24, R25, R23 ;  /* 0x0000001918197223 */ /* 0x000fe40000000017 */
[----:B------:R-:W5:Y:S04]  /*0a00*/  LDS.U16 R24, [R17+0x780] ;  /* 0x0007800011187984 */ /* 0x000f680000000400 */
[----:B------:R-:W5:Y:S01]  /*0a10*/  LDS.U16 R23, [R17+0x7c0] ;  /* 0x0007c00011177984 */ /* 0x000f620000000400 */
[----:B------:R-:W-:-:S02]  /*0a20*/  HADD2.F32 R6, -RZ, R6.H1_H1 ;  /* 0x30000006ff067230 */ /* 0x000fc40000004100 */
[----:B-1----:R-:W-:Y:S02]  /*0a30*/  HADD2.F32 R21, -RZ, R21.H0_H0 ;  /* 0x20000015ff157230 */ /* 0x002fe40000004100 */
[----:B--2---:R-:W-:-:S03]  /*0a40*/  HADD2.F32 R8, -RZ, R8.H0_H0 ;  /* 0x20000008ff087230 */ /* 0x004fc60000004100 */
[----:B------:R-:W-:Y:S01]  /*0a50*/  FFMA R6, R6, R21, R25 ;  /* 0x0000001506067223 */ /* 0x000fe20000000019 */
[--C-:B------:R-:W-:Y:S02]  /*0a60*/  HADD2.F32 R21, -RZ, R7.reuse.H0_H0 ;  /* 0x20000007ff157230 */ /* 0x100fe40000004100 */
[----:B------:R-:W-:-:S03]  /*0a70*/  HADD2.F32 R7, -RZ, R7.H1_H1 ;  /* 0x30000007ff077230 */ /* 0x000fc60000004100 */
[----:B------:R-:W-:Y:S01]  /*0a80*/  FFMA R6, R21, R8, R6 ;  /* 0x0000000815067223 */ /* 0x000fe20000000006 */
[----:B---3--:R-:W-:Y:S02]  /*0a90*/  HADD2.F32 R9, -RZ, R9.H0_H0 ;  /* 0x20000009ff097230 */ /* 0x008fe40000004100 */
[----:B------:R-:W-:Y:S01]  /*0aa0*/  HADD2.F32 R22, -RZ, R22.H0_H0 ;  /* 0x20000016ff167230 */ /* 0x000fe20000004100 */
[----:B------:R-:W-:Y:S01]  /*0ab0*/  UIADD3 UR4, UPT, UPT, UR4, 0x1, URZ ;  /* 0x0000000104047890 */ /* 0x000fe2000fffe0ff */
[--C-:B----4-:R-:W-:Y:S02]  /*0ac0*/  HADD2.F32 R21, -RZ, R4.reuse.H0_H0 ;  /* 0x20000004ff157230 */ /* 0x110fe40000004100 */
[----:B------:R-:W-:Y:S01]  /*0ad0*/  FFMA R6, R7, R9, R6 ;  /* 0x0000000907067223 */ /* 0x000fe20000000006 */
[----:B------:R-:W-:Y:S01]  /*0ae0*/  HADD2.F32 R7, -RZ, R4.H1_H1 ;  /* 0x30000004ff077230 */ /* 0x000fe20000004100 */
[----:B------:R-:W-:Y:S01]  /*0af0*/  UISETP.NE.AND UP0, UPT, UR4, URZ, UPT ;  /* 0x000000ff0400728c */ /* 0x000fe2000bf05270 */
[----:B0-----:R-:W-:-:S02]  /*0b00*/  HADD2.F32 R20, -RZ, R20.H0_H0 ;  /* 0x20000014ff147230 */ /* 0x001fc40000004100 */
[----:B------:R-:W-:Y:S01]  /*0b10*/  FFMA R6, R21, R22, R6 ;  /* 0x0000001615067223 */ /* 0x000fe20000000006 */
[--C-:B------:R-:W-:Y:S02]  /*0b20*/  HADD2.F32 R9, -RZ, R5.reuse.H0_H0 ;  /* 0x20000005ff097230 */ /* 0x100fe40000004100 */
[----:B-----5:R-:W-:Y:S02]  /*0b30*/  HADD2.F32 R24, -RZ, R24.H0_H0 ;  /* 0x20000018ff187230 */ /* 0x020fe40000004100 */
[----:B------:R-:W-:Y:S01]  /*0b40*/  FFMA R6, R7, R20, R6 ;  /* 0x0000001407067223 */ /* 0x000fe20000000006 */
[----:B------:R-:W-:Y:S02]  /*0b50*/  HADD2.F32 R5, -RZ, R5.H1_H1 ;  /* 0x30000005ff057230 */ /* 0x000fe40000004100 */
[----:B------:R-:W-:Y:S02]  /*0b60*/  HADD2.F32 R23, -RZ, R23.H0_H0 ;  /* 0x20000017ff177230 */ /* 0x000fe40000004100 */
[----:B------:R-:W-:Y:S01]  /*0b70*/  FFMA R6, R9, R24, R6 ;  /* 0x0000001809067223 */ /* 0x000fe20000000006 */
[----:B------:R-:W-:-:S02]  /*0b80*/  IADD3 R0, PT, PT, R0, 0x20, RZ ;  /* 0x0000002000007810 */ /* 0x000fc40007ffe0ff */
[----:B------:R-:W-:Y:S01]  /*0b90*/  IADD3 R15, PT, PT, R15, 0x20, RZ ;  /* 0x000000200f0f7810 */ /* 0x000fe20007ffe0ff */
[----:B------:R-:W-:Y:S01]  /*0ba0*/  FFMA R20, R5, R23, R6 ;  /* 0x0000001705147223 */ /* 0x000fe20000000006 */
[----:B------:R-:W-:Y:S02]  /*0bb0*/  IADD3 R13, PT, PT, R13, 0x20, RZ ;  /* 0x000000200d0d7810 */ /* 0x000fe40007ffe0ff */
[----:B------:R-:W-:Y:S01]  /*0bc0*/  LEA R19, R12, R19, 0x5 ;  /* 0x000000130c137211 */ /* 0x000fe200078e28ff */
[----:B------:R-:W-:Y:S06]  /*0bd0*/  BAR.SYNC.DEFER_BLOCKING 0x0 ;  /* 0x0000000000007b1d */ /* 0x000fec0000010000 */
[----:B------:R-:W-:Y:S05]  /*0be0*/  BRA.U UP0, `(.L_x_1) ;  /* 0xfffffff500887547 */ /* 0x000fea000b83ffff */
.L_x_0:
[----:B------:R-:W0:Y:S02]  /*0bf0*/  LDCU.64 UR6, c[0x0][0x398] ;  /* 0x00007300ff0677ac */ /* 0x000e240008000a00 */
[----:B0-----:R-:W-:-:S04]  /*0c00*/  ISETP.GE.AND P0, PT, R11, UR7, PT ;  /* 0x000000070b007c0c */ /* 0x001fc8000bf06270 */
[----:B------:R-:W-:-:S13]  /*0c10*/  ISETP.GE.OR P0, PT, R10, UR6, P0 ;  /* 0x000000060a007c0c */ /* 0x000fda0008706670 */
[----:B------:R-:W-:Y:S05]  /*0c20*/  @P0 EXIT ;  /* 0x000000000000094d */ /* 0x000fea0003800000 */
[----:B------:R-:W0:Y:S01]  /*0c30*/  LDC.64 R2, c[0x0][0x390] ;  /* 0x0000e400ff027b82 */ /* 0x000e220000000a00 */
[----:B------:R-:W-:Y:S01]  /*0c40*/  IMAD R11, R10, UR7, R11 ;  /* 0x000000070a0b7c24 */ /* 0x000fe2000f8e020b */
[----:B------:R-:W1:Y:S01]  /*0c50*/  LDCU UR4, c[0x0][0x3a8] ;  /* 0x00007500ff0477ac */ /* 0x000e620008000800 */
[----:B------:R-:W2:Y:S02]  /*0c60*/  LDCU UR5, c[0x0][0x3a4] ;  /* 0x00007480ff0577ac */ /* 0x000ea40008000800 */
[----:B0-----:R-:W-:-:S05]  /*0c70*/  IMAD.WIDE.U32 R2, R11, 0x2, R2 ;  /* 0x000000020b027825 */ /* 0x001fca00078e0002 */
[----:B------:R-:W3:Y:S02]  /*0c80*/  LDG.E.U16 R0, desc[UR8][R2.64] ;  /* 0x0000000802007981 */ /* 0x000ee4000c1e1500 */
[----:B---3--:R-:W-:-:S05]  /*0c90*/  HADD2.F32 R0, -RZ, R0.H0_H0 ;  /* 0x20000000ff007230 */ /* 0x008fca0000004100 */
[----:B-1----:R-:W-:-:S04]  /*0ca0*/  FMUL R5, R0, UR4 ;  /* 0x0000000400057c20 */ /* 0x002fc80008400000 */
[----:B--2---:R-:W-:-:S05]  /*0cb0*/  FFMA R5, R20, UR5, R5 ;  /* 0x0000000514057c23 */ /* 0x004fca0008000005 */
[----:B------:R-:W-:-:S05]  /*0cc0*/  F2FP.F16.F32.PACK_AB R5, RZ, R5 ;  /* 0x00000005ff05723e */ /* 0x000fca00000000ff */
[----:B------:R-:W-:Y:S01]  /*0cd0*/  STG.E.U16 desc[UR8][R2.64], R5 ;  /* 0x0000000502007986 */ /* 0x000fe2000c101508 */
[----:B------:R-:W-:Y:S05]  /*0ce0*/  EXIT ;  /* 0x000000000000794d */ /* 0x000fea0003800000 */
.L_x_2:
[----:B------:R-:W-:-:S00]  /*0cf0*/  BRA `(.L_x_2) ;  /* 0xfffffffc00fc7947 */ /* 0x000fc0000383ffff */
[----:B------:R-:W-:-:S00]  /*0d00*/  NOP ;  /* 0x0000000000007918 */ /* 0x000fc00000000000 */
[----:B------:R-:W-:-:S00]  /*0d10*/  NOP ;  /* 0x0000000000007918 */ /* 0x000fc00000000000 */
[----:B------:R-:W-:-:S00]  /*0d20*/  NOP ;  /* 0x0000000000007918 */ /* 0x000fc00000000000 */
[----:B------:R-:W-:-:S00]  /*0d30*/  NOP ;  /* 0x0000000000007918 */ /* 0x000fc00000000000 */
[----:B------:R-:W-:-:S00]  /*0d40*/  NOP ;  /* 0x0000000000007918 */ /* 0x000fc00000000000 */
[----:B------:R-:W-:-:S00]  /*0d50*/  NOP ;  /* 0x0000000000007918 */ /* 0x000fc00000000000 */
[----:B------:R-:W-:-:S00]  /*0d60*/  NOP ;  /* 0x0000000000007918 */ /* 0x000fc00000000000 */
[----:B------:R-:W-:-:S00]  /*0d70*/  NOP ;  /* 0x0000000000007918 */ /* 0x000fc00000000000 */
.L_x_3:


//--------------------- .nv.shared._Z9gemm_halfPK6__halfS1_PS_iiiff --------------------------
	.section	.nv.shared._Z9gemm_halfPK6__halfS1_PS_iiiff,"aw",@nobits
	.sectionflags	@""
	.align	2
.nv.shared._Z9gemm_halfPK6__halfS1_PS_iiiff:
	.zero		5120


//--------------------- .nv.shared.reserved.0     --------------------------
	.section	.nv.shared.reserved.0,"aw",@nobits
	.weak		__nv_reservedSMEM_offset_0_alias
	.size		__nv_reservedSMEM_offset_0_alias, 0, 64
	.other		__nv_reservedSMEM_offset_0_alias,@"STO_CUDA_RESERVED_SHARED STV_DEFAULT"
__nv_reservedSMEM_offset_0_alias:
	.zero		0
	.zero		64


//--------------------- .nv.constant0._Z9gemm_halfPK6__halfS1_PS_iiiff --------------------------
	.section	.nv.constant0._Z9gemm_halfPK6__halfS1_PS_iiiff,"a",@progbits
	.sectionflags	@""
	.align	4
.nv.constant0._Z9gemm_halfPK6__halfS1_PS_iiiff:
	.zero		940


//--------------------- SYMBOLS --------------------------

	.type		.nv.reservedSmem.offset0,@object
	.size		.nv.reservedSmem.offset0,0x4
	.type		.nv.reservedSmem.cap,@object
	.size		.nv.reservedSmem.cap,0x4
